//
// Generated by NVIDIA NVVM Compiler
//
// Compiler Build ID: CL-36424714
// Cuda compilation tools, release 13.0, V13.0.88
// Based on NVVM 20.0.0
//

.version 9.0
.target sm_100
.address_size 64

	// .globl	_Z6conv1dPiS_ii
.const .align 4 .b8 mask[20];

.visible .entry _Z6conv1dPiS_ii(
	.param .u64 .ptr .align 1 _Z6conv1dPiS_ii_param_0,
	.param .u64 .ptr .align 1 _Z6conv1dPiS_ii_param_1,
	.param .u32 _Z6conv1dPiS_ii_param_2,
	.param .u32 _Z6conv1dPiS_ii_param_3
)
{
	.reg .pred 	%p<55>;
	.reg .b32 	%r<125>;
	.reg .b64 	%rd<49>;

	ld.param.u64 	%rd6, [_Z6conv1dPiS_ii_param_0];
	ld.param.u64 	%rd7, [_Z6conv1dPiS_ii_param_1];
	ld.param.u32 	%r59, [_Z6conv1dPiS_ii_param_2];
	ld.param.u32 	%r60, [_Z6conv1dPiS_ii_param_3];
	cvta.to.global.u64 	%rd1, %rd6;
	cvta.to.global.u64 	%rd8, %rd7;
	mov.u32 	%r61, %ntid.x;
	mov.u32 	%r62, %ctaid.x;
	mov.u32 	%r63, %tid.x;
	mad.lo.s32 	%r64, %r61, %r62, %r63;
	shr.u32 	%r65, %r59, 31;
	add.s32 	%r66, %r59, %r65;
	shr.s32 	%r67, %r66, 1;
	sub.s32 	%r1, %r64, %r67;
	mul.wide.s32 	%rd9, %r64, 4;
	add.s64 	%rd2, %rd8, %rd9;
	mov.b32 	%r68, 0;
	st.global.u32 	[%rd2], %r68;
	setp.lt.s32 	%p1, %r59, 1;
	@%p1 bra 	$L__BB0_41;
	and.b32  	%r2, %r59, 7;
	setp.lt.u32 	%p2, %r59, 8;
	mov.b32 	%r105, 0;
	mov.u32 	%r120, %r105;
	@%p2 bra 	$L__BB0_20;
	and.b32  	%r120, %r59, 2147483640;
	mov.b32 	%r105, 0;
	mov.u64 	%rd11, mask;
	mov.u32 	%r104, %r105;
$L__BB0_3:
	.pragma "nounroll";
	add.s32 	%r6, %r1, %r104;
	setp.lt.s32 	%p3, %r6, 0;
	setp.ge.s32 	%p4, %r6, %r60;
	mul.wide.u32 	%rd10, %r104, 4;
	add.s64 	%rd3, %rd11, %rd10;
	or.pred  	%p5, %p3, %p4;
	@%p5 bra 	$L__BB0_5;
	mul.wide.u32 	%rd12, %r6, 4;
	add.s64 	%rd13, %rd1, %rd12;
	ld.global.u32 	%r71, [%rd13];
	ld.const.u32 	%r72, [%rd3];
	mad.lo.s32 	%r105, %r72, %r71, %r105;
	st.global.u32 	[%rd2], %r105;
$L__BB0_5:
	add.s32 	%r9, %r6, 1;
	setp.lt.s32 	%p6, %r9, 0;
	setp.ge.s32 	%p7, %r9, %r60;
	or.pred  	%p8, %p6, %p7;
	@%p8 bra 	$L__BB0_7;
	mul.wide.u32 	%rd14, %r9, 4;
	add.s64 	%rd15, %rd1, %rd14;
	ld.global.u32 	%r73, [%rd15];
	ld.const.u32 	%r74, [%rd3+4];
	mad.lo.s32 	%r105, %r74, %r73, %r105;
	st.global.u32 	[%rd2], %r105;
$L__BB0_7:
	add.s32 	%r12, %r6, 2;
	setp.lt.s32 	%p9, %r12, 0;
	setp.ge.s32 	%p10, %r12, %r60;
	or.pred  	%p11, %p9, %p10;
	@%p11 bra 	$L__BB0_9;
	mul.wide.u32 	%rd16, %r12, 4;
	add.s64 	%rd17, %rd1, %rd16;
	ld.global.u32 	%r75, [%rd17];
	ld.const.u32 	%r76, [%rd3+8];
	mad.lo.s32 	%r105, %r76, %r75, %r105;
	st.global.u32 	[%rd2], %r105;
$L__BB0_9:
	add.s32 	%r15, %r6, 3;
	setp.lt.s32 	%p12, %r15, 0;
	setp.ge.s32 	%p13, %r15, %r60;
	or.pred  	%p14, %p12, %p13;
	@%p14 bra 	$L__BB0_11;
	mul.wide.u32 	%rd18, %r15, 4;
	add.s64 	%rd19, %rd1, %rd18;
	ld.global.u32 	%r77, [%rd19];
	ld.const.u32 	%r78, [%rd3+12];
	mad.lo.s32 	%r105, %r78, %r77, %r105;
	st.global.u32 	[%rd2], %r105;
$L__BB0_11:
	add.s32 	%r18, %r6, 4;
	setp.lt.s32 	%p15, %r18, 0;
	setp.ge.s32 	%p16, %r18, %r60;
	or.pred  	%p17, %p15, %p16;
	@%p17 bra 	$L__BB0_13;
	mul.wide.u32 	%rd20, %r18, 4;
	add.s64 	%rd21, %rd1, %rd20;
	ld.global.u32 	%r79, [%rd21];
	ld.const.u32 	%r80, [%rd3+16];
	mad.lo.s32 	%r105, %r80, %r79, %r105;
	st.global.u32 	[%rd2], %r105;
$L__BB0_13:
	add.s32 	%r21, %r6, 5;
	setp.lt.s32 	%p18, %r21, 0;
	setp.ge.s32 	%p19, %r21, %r60;
	or.pred  	%p20, %p18, %p19;
	@%p20 bra 	$L__BB0_15;
	mul.wide.u32 	%rd22, %r21, 4;
	add.s64 	%rd23, %rd1, %rd22;
	ld.global.u32 	%r81, [%rd23];
	ld.const.u32 	%r82, [%rd3+20];
	mad.lo.s32 	%r105, %r82, %r81, %r105;
	st.global.u32 	[%rd2], %r105;
$L__BB0_15:
	add.s32 	%r24, %r6, 6;
	setp.lt.s32 	%p21, %r24, 0;
	setp.ge.s32 	%p22, %r24, %r60;
	or.pred  	%p23, %p21, %p22;
	@%p23 bra 	$L__BB0_17;
	mul.wide.u32 	%rd24, %r24, 4;
	add.s64 	%rd25, %rd1, %rd24;
	ld.global.u32 	%r83, [%rd25];
	ld.const.u32 	%r84, [%rd3+24];
	mad.lo.s32 	%r105, %r84, %r83, %r105;
	st.global.u32 	[%rd2], %r105;
$L__BB0_17:
	add.s32 	%r27, %r6, 7;
	setp.lt.s32 	%p24, %r27, 0;
	setp.ge.s32 	%p25, %r27, %r60;
	or.pred  	%p26, %p24, %p25;
	@%p26 bra 	$L__BB0_19;
	mul.wide.u32 	%rd26, %r27, 4;
	add.s64 	%rd27, %rd1, %rd26;
	ld.global.u32 	%r85, [%rd27];
	ld.const.u32 	%r86, [%rd3+28];
	mad.lo.s32 	%r105, %r86, %r85, %r105;
	st.global.u32 	[%rd2], %r105;
$L__BB0_19:
	add.s32 	%r104, %r104, 8;
	setp.ne.s32 	%p27, %r104, %r120;
	@%p27 bra 	$L__BB0_3;
$L__BB0_20:
	setp.eq.s32 	%p28, %r2, 0;
	@%p28 bra 	$L__BB0_41;
	and.b32  	%r33, %r59, 3;
	setp.lt.u32 	%p29, %r2, 4;
	@%p29 bra 	$L__BB0_31;
	add.s32 	%r34, %r1, %r120;
	setp.lt.s32 	%p30, %r34, 0;
	setp.ge.s32 	%p31, %r34, %r60;
	mul.wide.u32 	%rd28, %r120, 4;
	mov.u64 	%rd29, mask;
	add.s64 	%rd4, %rd29, %rd28;
	or.pred  	%p32, %p30, %p31;
	@%p32 bra 	$L__BB0_24;
	mul.wide.u32 	%rd30, %r34, 4;
	add.s64 	%rd31, %rd1, %rd30;
	ld.global.u32 	%r87, [%rd31];
	ld.const.u32 	%r88, [%rd4];
	mad.lo.s32 	%r105, %r88, %r87, %r105;
	st.global.u32 	[%rd2], %r105;
$L__BB0_24:
	add.s32 	%r37, %r34, 1;
	setp.lt.s32 	%p33, %r37, 0;
	setp.ge.s32 	%p34, %r37, %r60;
	or.pred  	%p35, %p33, %p34;
	@%p35 bra 	$L__BB0_26;
	mul.wide.u32 	%rd32, %r37, 4;
	add.s64 	%rd33, %rd1, %rd32;
	ld.global.u32 	%r89, [%rd33];
	ld.const.u32 	%r90, [%rd4+4];
	mad.lo.s32 	%r105, %r90, %r89, %r105;
	st.global.u32 	[%rd2], %r105;
$L__BB0_26:
	add.s32 	%r40, %r34, 2;
	setp.lt.s32 	%p36, %r40, 0;
	setp.ge.s32 	%p37, %r40, %r60;
	or.pred  	%p38, %p36, %p37;
	@%p38 bra 	$L__BB0_28;
	mul.wide.u32 	%rd34, %r40, 4;
	add.s64 	%rd35, %rd1, %rd34;
	ld.global.u32 	%r91, [%rd35];
	ld.const.u32 	%r92, [%rd4+8];
	mad.lo.s32 	%r105, %r92, %r91, %r105;
	st.global.u32 	[%rd2], %r105;
$L__BB0_28:
	add.s32 	%r43, %r34, 3;
	setp.lt.s32 	%p39, %r43, 0;
	setp.ge.s32 	%p40, %r43, %r60;
	or.pred  	%p41, %p39, %p40;
	@%p41 bra 	$L__BB0_30;
	mul.wide.u32 	%rd36, %r43, 4;
	add.s64 	%rd37, %rd1, %rd36;
	ld.global.u32 	%r93, [%rd37];
	ld.const.u32 	%r94, [%rd4+12];
	mad.lo.s32 	%r105, %r94, %r93, %r105;
	st.global.u32 	[%rd2], %r105;
$L__BB0_30:
	add.s32 	%r120, %r120, 4;
$L__BB0_31:
	setp.eq.s32 	%p42, %r33, 0;
	@%p42 bra 	$L__BB0_41;
	setp.eq.s32 	%p43, %r33, 1;
	@%p43 bra 	$L__BB0_38;
	add.s32 	%r49, %r1, %r120;
	setp.lt.s32 	%p44, %r49, 0;
	setp.ge.s32 	%p45, %r49, %r60;
	mul.wide.u32 	%rd38, %r120, 4;
	mov.u64 	%rd39, mask;
	add.s64 	%rd5, %rd39, %rd38;
	or.pred  	%p46, %p44, %p45;
	@%p46 bra 	$L__BB0_35;
	mul.wide.u32 	%rd40, %r49, 4;
	add.s64 	%rd41, %rd1, %rd40;
	ld.global.u32 	%r95, [%rd41];
	ld.const.u32 	%r96, [%rd5];
	mad.lo.s32 	%r105, %r96, %r95, %r105;
	st.global.u32 	[%rd2], %r105;
$L__BB0_35:
	add.s32 	%r52, %r49, 1;
	setp.lt.s32 	%p47, %r52, 0;
	setp.ge.s32 	%p48, %r52, %r60;
	or.pred  	%p49, %p47, %p48;
	@%p49 bra 	$L__BB0_37;
	mul.wide.u32 	%rd42, %r52, 4;
	add.s64 	%rd43, %rd1, %rd42;
	ld.global.u32 	%r97, [%rd43];
	ld.const.u32 	%r98, [%rd5+4];
	mad.lo.s32 	%r105, %r98, %r97, %r105;
	st.global.u32 	[%rd2], %r105;
$L__BB0_37:
	add.s32 	%r120, %r120, 2;
$L__BB0_38:
	and.b32  	%r99, %r59, 1;
	setp.eq.b32 	%p50, %r99, 1;
	not.pred 	%p51, %p50;
	@%p51 bra 	$L__BB0_41;
	add.s32 	%r58, %r1, %r120;
	setp.lt.s32 	%p52, %r58, 0;
	setp.ge.s32 	%p53, %r58, %r60;
	or.pred  	%p54, %p52, %p53;
	@%p54 bra 	$L__BB0_41;
	mul.wide.u32 	%rd44, %r58, 4;
	add.s64 	%rd45, %rd1, %rd44;
	ld.global.u32 	%r100, [%rd45];
	mul.wide.u32 	%rd46, %r120, 4;
	mov.u64 	%rd47, mask;
	add.s64 	%rd48, %rd47, %rd46;
	ld.const.u32 	%r101, [%rd48];
	mad.lo.s32 	%r102, %r101, %r100, %r105;
	st.global.u32 	[%rd2], %r102;
$L__BB0_41:
	ret;

}


// ===== COMPILED SASS (sm_100) =====

	.target	sm_100

	.elftype	@"ET_EXEC"


//--------------------- .note.nv.tkinfo           --------------------------
	.section	.note.nv.tkinfo,"",@"SHT_NOTE"
	.sectionflags	@"SHF_NOTE_NV_TKINFO"
	.tkinfo
        /*0018*/ 	.word	0x00000002
        /*0030*/ 	.string	""
        /*0030*/ 	.string	"ptxas"
        /*0030*/ 	.string	"Cuda compilation tools, release 13.0, V13.0.88"
        /*0030*/ 	.string	"Build cuda_13.0.r13.0/compiler.36424714_0"
        /*0030*/ 	.string	"-arch sm_100 -m 64 "



//--------------------- .note.nv.cuinfo           --------------------------
	.section	.note.nv.cuinfo,"",@"SHT_NOTE"
	.sectionflags	@"SHF_NOTE_NV_CUINFO"
        /*0018*/ 	.short	0x0002
        /*001a*/ 	.short	0x0064
        /*001c*/ 	.short	0x0082
	.zero		2


//--------------------- .nv.info                  --------------------------
	.section	.nv.info,"",@"SHT_CUDA_INFO"
	.align	4


	//----- nvinfo : EIATTR_REGCOUNT
	.align		4
        /*0000*/ 	.byte	0x04, 0x2f
        /*0002*/ 	.short	(.L_2 - .L_1)
	.align		4
.L_1:
        /*0004*/ 	.word	index@(_Z6conv1dPiS_ii)
        /*0008*/ 	.word	0x00000014


	//----- nvinfo : EIATTR_FRAME_SIZE
	.align		4
.L_2:
        /*000c*/ 	.byte	0x04, 0x11
        /*000e*/ 	.short	(.L_4 - .L_3)
	.align		4
.L_3:
        /*0010*/ 	.word	index@(_Z6conv1dPiS_ii)
        /*0014*/ 	.word	0x00000000


	//----- nvinfo : EIATTR_MIN_STACK_SIZE
	.align		4
.L_4:
        /*0018*/ 	.byte	0x04, 0x12
        /*001a*/ 	.short	(.L_6 - .L_5)
	.align		4
.L_5:
        /*001c*/ 	.word	index@(_Z6conv1dPiS_ii)
        /*0020*/ 	.word	0x00000000
.L_6:


//--------------------- .nv.compat                --------------------------
	.section	.nv.compat,"",@"SHT_CUDA_COMPAT_INFO"
	.align	4
        /*0000*/ 	.byte	0x02, 0x09, 0x00, 0x00, 0x02, 0x02, 0x01, 0x00, 0x02, 0x05, 0x05, 0x00, 0x03, 0x07, 0x01, 0x01
        /*0010*/ 	.byte	0x02, 0x03, 0x00, 0x00, 0x02, 0x06, 0x01, 0x00, 0x04, 0x0b, 0x08, 0x00, 0x09, 0x00, 0x00, 0x00
        /*0020*/ 	.byte	0x00, 0x00, 0x00, 0x00


//--------------------- .nv.info._Z6conv1dPiS_ii  --------------------------
	.section	.nv.info._Z6conv1dPiS_ii,"",@"SHT_CUDA_INFO"
	.sectionflags	@""
	.align	4


	//----- nvinfo : EIATTR_CUDA_API_VERSION
	.align		4
        /*0000*/ 	.byte	0x04, 0x37
        /*0002*/ 	.short	(.L_8 - .L_7)
.L_7:
        /*0004*/ 	.word	0x00000082


	//----- nvinfo : EIATTR_KPARAM_INFO
	.align		4
.L_8:
        /*0008*/ 	.byte	0x04, 0x17
        /*000a*/ 	.short	(.L_10 - .L_9)
.L_9:
        /*000c*/ 	.word	0x00000000
        /*0010*/ 	.short	0x0003
        /*0012*/ 	.short	0x0014
        /*0014*/ 	.byte	0x00, 0xf0, 0x11, 0x00


	//----- nvinfo : EIATTR_KPARAM_INFO
	.align		4
.L_10:
        /*0018*/ 	.byte	0x04, 0x17
        /*001a*/ 	.short	(.L_12 - .L_11)
.L_11:
        /*001c*/ 	.word	0x00000000
        /*0020*/ 	.short	0x0002
        /*0022*/ 	.short	0x0010
        /*0024*/ 	.byte	0x00, 0xf0, 0x11, 0x00


	//----- nvinfo : EIATTR_KPARAM_INFO
	.align		4
.L_12:
        /*0028*/ 	.byte	0x04, 0x17
        /*002a*/ 	.short	(.L_14 - .L_13)
.L_13:
        /*002c*/ 	.word	0x00000000
        /*0030*/ 	.short	0x0001
        /*0032*/ 	.short	0x0008
        /*0034*/ 	.byte	0x00, 0xf5, 0x21, 0x00


	//----- nvinfo : EIATTR_KPARAM_INFO
	.align		4
.L_14:
        /*0038*/ 	.byte	0x04, 0x17
        /*003a*/ 	.short	(.L_16 - .L_15)
.L_15:
        /*003c*/ 	.word	0x00000000
        /*0040*/ 	.short	0x0000
        /*0042*/ 	.short	0x0000
        /*0044*/ 	.byte	0x00, 0xf5, 0x21, 0x00


	//----- nvinfo : EIATTR_SPARSE_MMA_MASK
	.align		4
.L_16:
        /*0048*/ 	.byte	0x03, 0x50
        /*004a*/ 	.short	0x0000


	//----- nvinfo : EIATTR_MAXREG_COUNT
	.align		4
        /*004c*/ 	.byte	0x03, 0x1b
        /*004e*/ 	.short	0x00ff


	//----- nvinfo : EIATTR_MERCURY_ISA_VERSION
	.align		4
        /*0050*/ 	.byte	0x03, 0x5f
        /*0052*/ 	.short	0x0101


	//----- nvinfo : EIATTR_VRC_CTA_INIT_COUNT
	.align		4
        /*0054*/ 	.byte	0x02, 0x4a
	.zero		1
	.zero		1


	//----- nvinfo : EIATTR_EXIT_INSTR_OFFSETS
	.align		4
        /*0058*/ 	.byte	0x04, 0x1c
        /*005a*/ 	.short	(.L_18 - .L_17)


	//   ....[0]....
.L_17:
        /*005c*/ 	.word	0x000000b0


	//   ....[1]....
        /*0060*/ 	.word	0x00000640


	//   ....[2]....
        /*0064*/ 	.word	0x00000940


	//   ....[3]....
        /*0068*/ 	.word	0x00000b10


	//   ....[4]....
        /*006c*/ 	.word	0x00000b60


	//   ....[5]....
        /*0070*/ 	.word	0x00000be0


	//----- nvinfo : EIATTR_CRS_STACK_SIZE
	.align		4
.L_18:
        /*0074*/ 	.byte	0x04, 0x1e
        /*0076*/ 	.short	(.L_20 - .L_19)
.L_19:
        /*0078*/ 	.word	0x00000000


	//----- nvinfo : EIATTR_CBANK_PARAM_SIZE
	.align		4
.L_20:
        /*007c*/ 	.byte	0x03, 0x19
        /*007e*/ 	.short	0x0018


	//----- nvinfo : EIATTR_PARAM_CBANK
	.align		4
        /*0080*/ 	.byte	0x04, 0x0a
        /*0082*/ 	.short	(.L_22 - .L_21)
	.align		4
.L_21:
        /*0084*/ 	.word	index@(.nv.constant0._Z6conv1dPiS_ii)
        /*0088*/ 	.short	0x0380
        /*008a*/ 	.short	0x0018


	//----- nvinfo : EIATTR_SW_WAR
	.align		4
.L_22:
        /*008c*/ 	.byte	0x04, 0x36
        /*008e*/ 	.short	(.L_24 - .L_23)
.L_23:
        /*0090*/ 	.word	0x00000008
.L_24:


//--------------------- .nv.callgraph             --------------------------
	.section	.nv.callgraph,"",@"SHT_CUDA_CALLGRAPH"
	.align	4
	.sectionentsize	8
	.align		4
        /*0000*/ 	.word	0x00000000
	.align		4
        /*0004*/ 	.word	0xffffffff
	.align		4
        /*0008*/ 	.word	0x00000000
	.align		4
        /*000c*/ 	.word	0xfffffffe
	.align		4
        /*0010*/ 	.word	0x00000000
	.align		4
        /*0014*/ 	.word	0xfffffffd
	.align		4
        /*0018*/ 	.word	0x00000000
	.align		4
        /*001c*/ 	.word	0xfffffffc


//--------------------- .nv.constant3             --------------------------
	.section	.nv.constant3,"a",@progbits
	.align	4
.nv.constant3:
	.type		mask,@object
	.size		mask,(.L_0 - mask)
mask:
	.zero		20
.L_0:


//--------------------- .text._Z6conv1dPiS_ii     --------------------------
	.section	.text._Z6conv1dPiS_ii,"ax",@progbits
	.align	128
        .global         _Z6conv1dPiS_ii
        .type           _Z6conv1dPiS_ii,@function
        .size           _Z6conv1dPiS_ii,(.L_x_9 - _Z6conv1dPiS_ii)
        .other          _Z6conv1dPiS_ii,@"STO_CUDA_ENTRY STV_DEFAULT"
_Z6conv1dPiS_ii:
.text._Z6conv1dPiS_ii:
[----:B------:R-:W-:Y:S01]  /*0000*/  LDC R1, c[0x0][0x37c] ;  /* 0x0000df00ff017b82 */ /* 0x000fe20000000800 */
[----:B------:R-:W0:Y:S07]  /*0010*/  S2R R5, SR_CTAID.X ;  /* 0x0000000000057919 */ /* 0x000e2e0000002500 */
[----:B------:R-:W1:Y:S01]  /*0020*/  LDC R4, c[0x0][0x390] ;  /* 0x0000e400ff047b82 */ /* 0x000e620000000800 */
[----:B------:R-:W0:Y:S01]  /*0030*/  LDCU UR6, c[0x0][0x360] ;  /* 0x00006c00ff0677ac */ /* 0x000e220008000800 */
[----:B------:R-:W0:Y:S01]  /*0040*/  S2R R0, SR_TID.X ;  /* 0x0000000000007919 */ /* 0x000e220000002100 */
[----:B------:R-:W2:Y:S05]  /*0050*/  LDCU.64 UR4, c[0x0][0x358] ;  /* 0x00006b00ff0477ac */ /* 0x000eaa0008000a00 */
[----:B------:R-:W3:Y:S01]  /*0060*/  LDC.64 R2, c[0x0][0x388] ;  /* 0x0000e200ff027b82 */ /* 0x000ee20000000a00 */
[----:B-1----:R-:W-:Y:S01]  /*0070*/  ISETP.GE.AND P0, PT, R4, 0x1, PT ;  /* 0x000000010400780c */ /* 0x002fe20003f06270 */
[----:B0-----:R-:W-:-:S04]  /*0080*/  IMAD R5, R5, UR6, R0 ;  /* 0x0000000605057c24 */ /* 0x001fc8000f8e0200 */
[----:B---3--:R-:W-:-:S05]  /*0090*/  IMAD.WIDE R2, R5, 0x4, R2 ;  /* 0x0000000405027825 */ /* 0x008fca00078e0202 */
[----:B--2---:R0:W-:Y:S03]  /*00a0*/  STG.E desc[UR4][R2.64], RZ ;  /* 0x000000ff02007986 */ /* 0x0041e6000c101904 */
[----:B------:R-:W-:Y:S05]  /*00b0*/  @!P0 EXIT ;  /* 0x000000000000894d */ /* 0x000fea0003800000 */
[C---:B------:R-:W-:Y:S01]  /*00c0*/  ISETP.GE.U32.AND P0, PT, R4.reuse, 0x8, PT ;  /* 0x000000080400780c */ /* 0x040fe20003f06070 */
[----:B------:R-:W-:Y:S01]  /*00d0*/  IMAD.MOV.U32 R7, RZ, RZ, RZ ;  /* 0x000000ffff077224 */ /* 0x000fe200078e00ff */
[C---:B------:R-:W-:Y:S02]  /*00e0*/  LEA.HI R0, R4.reuse, R4, RZ, 0x1 ;  /* 0x0000000404007211 */ /* 0x040fe400078f08ff */
[----:B------:R-:W-:Y:S02]  /*00f0*/  LOP3.LUT R9, R4, 0x7, RZ, 0xc0, !PT ;  /* 0x0000000704097812 */ /* 0x000fe400078ec0ff */
[----:B------:R-:W-:Y:S02]  /*0100*/  SHF.R.S32.HI R0, RZ, 0x1, R0 ;  /* 0x00000001ff007819 */ /* 0x000fe40000011400 */
[----:B------:R-:W-:-:S03]  /*0110*/  ISETP.NE.AND P2, PT, R9, RZ, PT ;  /* 0x000000ff0900720c */ /* 0x000fc60003f45270 */
[----:B------:R-:W-:Y:S02]  /*0120*/  IMAD.IADD R0, R5, 0x1, -R0 ;  /* 0x0000000105007824 */ /* 0x000fe400078e0a00 */
[----:B------:R-:W-:Y:S01]  /*0130*/  IMAD.MOV.U32 R5, RZ, RZ, RZ ;  /* 0x000000ffff057224 */ /* 0x000fe200078e00ff */
[----:B------:R-:W-:Y:S07]  /*0140*/  @!P0 BRA `(.L_x_0) ;  /* 0x00000004003c8947 */ /* 0x000fee0003800000 */
[----:B------:R-:W-:Y:S02]  /*0150*/  LOP3.LUT R7, R4, 0x7ffffff8, RZ, 0xc0, !PT ;  /* 0x7ffffff804077812 */ /* 0x000fe400078ec0ff */
[----:B------:R-:W-:Y:S01]  /*0160*/  CS2R R4, SRZ ;  /* 0x0000000000047805 */ /* 0x000fe2000001ff00 */
[----:B------:R-:W1:Y:S06]  /*0170*/  LDCU UR6, c[0x0][0x394] ;  /* 0x00007280ff0677ac */ /* 0x000e6c0008000800 */
.L_x_1:
[----:B------:R-:W-:-:S04]  /*0180*/  IADD3 R6, PT, PT, R0, R4, RZ ;  /* 0x0000000400067210 */ /* 0x000fc80007ffe0ff */
[----:B-1----:R-:W-:-:S04]  /*0190*/  ISETP.GE.AND P1, PT, R6, UR6, PT ;  /* 0x0000000606007c0c */ /* 0x002fc8000bf26270 */
[----:B------:R-:W-:-:S13]  /*01a0*/  ISETP.LT.OR P1, PT, R6, RZ, P1 ;  /* 0x000000ff0600720c */ /* 0x000fda0000f21670 */
[----:B------:R-:W1:Y:S02]  /*01b0*/  @!P1 LDC.64 R10, c[0x0][0x380] ;  /* 0x0000e000ff0a9b82 */ /* 0x000e640000000a00 */
[----:B-1----:R-:W-:-:S06]  /*01c0*/  @!P1 IMAD.WIDE.U32 R10, R6, 0x4, R10 ;  /* 0x00000004060a9825 */ /* 0x002fcc00078e000a */
[----:B------:R-:W2:Y:S01]  /*01d0*/  @!P1 LDG.E R10, desc[UR4][R10.64] ;  /* 0x000000040a0a9981 */ /* 0x000ea2000c1e1900 */
[----:B------:R-:W-:Y:S02]  /*01e0*/  VIADD R15, R6, 0x1 ;  /* 0x00000001060f7836 */ /* 0x000fe40000000000 */
[----:B------:R-:W-:-:S03]  /*01f0*/  IMAD.SHL.U32 R8, R4, 0x4, RZ ;  /* 0x0000000404087824 */ /* 0x000fc600078e00ff */
[C---:B------:R-:W-:Y:S01]  /*0200*/  ISETP.GE.AND P0, PT, R15.reuse, UR6, PT ;  /* 0x000000060f007c0c */ /* 0x040fe2000bf06270 */
[----:B------:R-:W2:Y:S03]  /*0210*/  @!P1 LDC R14, c[0x3][R8] ;  /* 0x00c00000080e9b82 */ /* 0x000ea60000000800 */
[----:B------:R-:W-:-:S13]  /*0220*/  ISETP.LT.OR P0, PT, R15, RZ, P0 ;  /* 0x000000ff0f00720c */ /* 0x000fda0000701670 */
[----:B------:R-:W1:Y:S02]  /*0230*/  @!P0 LDC.64 R12, c[0x0][0x380] ;  /* 0x0000e000ff0c8b82 */ /* 0x000e640000000a00 */
[----:B-1----:R-:W-:-:S04]  /*0240*/  @!P0 IMAD.WIDE.U32 R12, R15, 0x4, R12 ;  /* 0x000000040f0c8825 */ /* 0x002fc800078e000c */
[----:B--2---:R-:W-:-:S05]  /*0250*/  @!P1 IMAD R5, R10, R14, R5 ;  /* 0x0000000e0a059224 */ /* 0x004fca00078e0205 */
[----:B------:R1:W-:Y:S04]  /*0260*/  @!P1 STG.E desc[UR4][R2.64], R5 ;  /* 0x0000000502009986 */ /* 0x0003e8000c101904 */
[----:B------:R-:W1:Y:S01]  /*0270*/  @!P0 LDG.E R12, desc[UR4][R12.64] ;  /* 0x000000040c0c8981 */ /* 0x000e62000c1e1900 */
[----:B------:R-:W-:Y:S01]  /*0280*/  VIADD R15, R6, 0x2 ;  /* 0x00000002060f7836 */ /* 0x000fe20000000000 */
[----:B------:R-:W1:Y:S04]  /*0290*/  @!P0 LDC R14, c[0x3][R8+0x4] ;  /* 0x00c00100080e8b82 */ /* 0x000e680000000800 */
[----:B------:R-:W-:-:S04]  /*02a0*/  ISETP.GE.AND P1, PT, R15, UR6, PT ;  /* 0x000000060f007c0c */ /* 0x000fc8000bf26270 */
[----:B------:R-:W-:-:S13]  /*02b0*/  ISETP.LT.OR P1, PT, R15, RZ, P1 ;  /* 0x000000ff0f00720c */ /* 0x000fda0000f21670 */
[----:B------:R-:W2:Y:S02]  /*02c0*/  @!P1 LDC.64 R10, c[0x0][0x380] ;  /* 0x0000e000ff0a9b82 */ /* 0x000ea40000000a00 */
[----:B--2---:R-:W-:-:S04]  /*02d0*/  @!P1 IMAD.WIDE.U32 R10, R15, 0x4, R10 ;  /* 0x000000040f0a9825 */ /* 0x004fc800078e000a */
[----:B-1----:R-:W-:-:S05]  /*02e0*/  @!P0 IMAD R5, R12, R14, R5 ;  /* 0x0000000e0c058224 */ /* 0x002fca00078e0205 */
[----:B------:R1:W-:Y:S04]  /*02f0*/  @!P0 STG.E desc[UR4][R2.64], R5 ;  /* 0x0000000502008986 */ /* 0x0003e8000c101904 */
[----:B------:R-:W1:Y:S01]  /*0300*/  @!P1 LDG.E R10, desc[UR4][R10.64] ;  /* 0x000000040a0a9981 */ /* 0x000e62000c1e1900 */
[----:B------:R-:W-:Y:S01]  /*0310*/  IADD3 R15, PT, PT, R6, 0x3, RZ ;  /* 0x00000003060f7810 */ /* 0x000fe20007ffe0ff */
[----:B------:R-:W1:Y:S03]  /*0320*/  @!P1 LDC R14, c[0x3][R8+0x8] ;  /* 0x00c00200080e9b82 */ /* 0x000e660000000800 */
[----:B------:R-:W-:-:S04]  /*0330*/  ISETP.GE.AND P0, PT, R15, UR6, PT ;  /* 0x000000060f007c0c */ /* 0x000fc8000bf06270 */
[----:B------:R-:W-:-:S13]  /*0340*/  ISETP.LT.OR P0, PT, R15, RZ, P0 ;  /* 0x000000ff0f00720c */ /* 0x000fda0000701670 */
[----:B------:R-:W2:Y:S02]  /*0350*/  @!P0 LDC.64 R12, c[0x0][0x380] ;  /* 0x0000e000ff0c8b82 */ /* 0x000ea40000000a00 */
[----:B--2---:R-:W-:-:S04]  /*0360*/  @!P0 IMAD.WIDE.U32 R12, R15, 0x4, R12 ;  /* 0x000000040f0c8825 */ /* 0x004fc800078e000c */
[----:B-1----:R-:W-:-:S05]  /*0370*/  @!P1 IMAD R5, R10, R14, R5 ;  /* 0x0000000e0a059224 */ /* 0x002fca00078e0205 */
        /* <DEDUP_REMOVED lines=29> */
[----:B------:R-:W-:Y:S02]  /*0550*/  IADD3 R15, PT, PT, R6, 0x7, RZ ;  /* 0x00000007060f7810 */ /* 0x000fe40007ffe0ff */
[----:B------:R-:W1:Y:S02]  /*0560*/  @!P1 LDC R6, c[0x3][R8+0x18] ;  /* 0x00c0060008069b82 */ /* 0x000e640000000800 */
[----:B------:R-:W-:-:S04]  /*0570*/  ISETP.GE.AND P0, PT, R15, UR6, PT ;  /* 0x000000060f007c0c */ /* 0x000fc8000bf06270 */
[----:B------:R-:W-:-:S13]  /*0580*/  ISETP.LT.OR P0, PT, R15, RZ, P0 ;  /* 0x000000ff0f00720c */ /* 0x000fda0000701670 */
[----:B------:R-:W2:Y:S02]  /*0590*/  @!P0 LDC.64 R12, c[0x0][0x380] ;  /* 0x0000e000ff0c8b82 */ /* 0x000ea40000000a00 */
[----:B--2---:R-:W-:-:S04]  /*05a0*/  @!P0 IMAD.WIDE.U32 R12, R15, 0x4, R12 ;  /* 0x000000040f0c8825 */ /* 0x004fc800078e000c */
[----:B-1----:R-:W-:-:S05]  /*05b0*/  @!P1 IMAD R5, R10, R6, R5 ;  /* 0x000000060a059224 */ /* 0x002fca00078e0205 */
[----:B------:R1:W-:Y:S04]  /*05c0*/  @!P1 STG.E desc[UR4][R2.64], R5 ;  /* 0x0000000502009986 */ /* 0x0003e8000c101904 */
[----:B------:R-:W1:Y:S01]  /*05d0*/  @!P0 LDG.E R12, desc[UR4][R12.64] ;  /* 0x000000040c0c8981 */ /* 0x000e62000c1e1900 */
[----:B------:R-:W1:Y:S01]  /*05e0*/  @!P0 LDC R6, c[0x3][R8+0x1c] ;  /* 0x00c0070008068b82 */ /* 0x000e620000000800 */
[----:B------:R-:W-:Y:S02]  /*05f0*/  VIADD R4, R4, 0x8 ;  /* 0x0000000804047836 */ /* 0x000fe40000000000 */
[----:B-1----:R-:W-:-:S05]  /*0600*/  @!P0 IMAD R5, R12, R6, R5 ;  /* 0x000000060c058224 */ /* 0x002fca00078e0205 */
[----:B------:R2:W-:Y:S01]  /*0610*/  @!P0 STG.E desc[UR4][R2.64], R5 ;  /* 0x0000000502008986 */ /* 0x0005e2000c101904 */
[----:B------:R-:W-:-:S13]  /*0620*/  ISETP.NE.AND P0, PT, R4, R7, PT ;  /* 0x000000070400720c */ /* 0x000fda0003f05270 */
[----:B--2---:R-:W-:Y:S05]  /*0630*/  @P0 BRA `(.L_x_1) ;  /* 0xfffffff800d00947 */ /* 0x004fea000383ffff */
.L_x_0:
[----:B------:R-:W-:Y:S05]  /*0640*/  @!P2 EXIT ;  /* 0x000000000000a94d */ /* 0x000fea0003800000 */
[----:B------:R-:W1:Y:S01]  /*0650*/  LDC R4, c[0x0][0x390] ;  /* 0x0000e400ff047b82 */ /* 0x000e620000000800 */
[----:B------:R-:W-:Y:S02]  /*0660*/  ISETP.GE.U32.AND P0, PT, R9, 0x4, PT ;  /* 0x000000040900780c */ /* 0x000fe40003f06070 */
[----:B-1----:R-:W-:-:S11]  /*0670*/  LOP3.LUT R13, R4, 0x3, RZ, 0xc0, !PT ;  /* 0x00000003040d7812 */ /* 0x002fd600078ec0ff */
[----:B------:R-:W-:Y:S05]  /*0680*/  @!P0 BRA `(.L_x_2) ;  /* 0x0000000000a88947 */ /* 0x000fea0003800000 */
[----:B------:R-:W1:Y:S01]  /*0690*/  LDCU UR6, c[0x0][0x394] ;  /* 0x00007280ff0677ac */ /* 0x000e620008000800 */
[----:B------:R-:W-:-:S05]  /*06a0*/  IMAD.IADD R15, R0, 0x1, R7 ;  /* 0x00000001000f7824 */ /* 0x000fca00078e0207 */
[----:B-1----:R-:W-:-:S04]  /*06b0*/  ISETP.GE.AND P0, PT, R15, UR6, PT ;  /* 0x000000060f007c0c */ /* 0x002fc8000bf06270 */
[----:B------:R-:W-:-:S13]  /*06c0*/  ISETP.LT.OR P1, PT, R15, RZ, P0 ;  /* 0x000000ff0f00720c */ /* 0x000fda0000721670 */
[----:B------:R-:W1:Y:S02]  /*06d0*/  @!P1 LDC.64 R8, c[0x0][0x380] ;  /* 0x0000e000ff089b82 */ /* 0x000e640000000a00 */
[----:B-1----:R-:W-:-:S06]  /*06e0*/  @!P1 IMAD.WIDE.U32 R8, R15, 0x4, R8 ;  /* 0x000000040f089825 */ /* 0x002fcc00078e0008 */
[----:B------:R-:W2:Y:S01]  /*06f0*/  @!P1 LDG.E R8, desc[UR4][R8.64] ;  /* 0x0000000408089981 */ /* 0x000ea2000c1e1900 */
[----:B------:R-:W-:Y:S01]  /*0700*/  IADD3 R17, PT, PT, R15, 0x1, RZ ;  /* 0x000000010f117810 */ /* 0x000fe20007ffe0ff */
        /* <DEDUP_REMOVED lines=19> */
[----:B------:R-:W-:Y:S01]  /*0840*/  IADD3 R15, PT, PT, R15, 0x3, RZ ;  /* 0x000000030f0f7810 */ /* 0x000fe20007ffe0ff */
[----:B------:R-:W-:Y:S03]  /*0850*/  BSSY.RECONVERGENT B0, `(.L_x_3) ;  /* 0x000000c000007945 */ /* 0x000fe60003800200 */
[----:B------:R-:W-:-:S04]  /*0860*/  ISETP.GE.AND P0, PT, R15, UR6, PT ;  /* 0x000000060f007c0c */ /* 0x000fc8000bf06270 */
[----:B------:R-:W-:Y:S01]  /*0870*/  ISETP.LT.OR P0, PT, R15, RZ, P0 ;  /* 0x000000ff0f00720c */ /* 0x000fe20000701670 */
[----:B-1----:R-:W-:-:S05]  /*0880*/  @!P1 IMAD R5, R8, R12, R5 ;  /* 0x0000000c08059224 */ /* 0x002fca00078e0205 */
[----:B------:R1:W-:Y:S07]  /*0890*/  @!P1 STG.E desc[UR4][R2.64], R5 ;  /* 0x0000000502009986 */ /* 0x0003ee000c101904 */
[----:B------:R-:W-:Y:S05]  /*08a0*/  @P0 BRA `(.L_x_4) ;  /* 0x0000000000180947 */ /* 0x000fea0003800000 */
[----:B------:R-:W2:Y:S02]  /*08b0*/  LDC.64 R8, c[0x0][0x380] ;  /* 0x0000e000ff087b82 */ /* 0x000ea40000000a00 */
[----:B--2---:R-:W-:-:S06]  /*08c0*/  IMAD.WIDE.U32 R8, R15, 0x4, R8 ;  /* 0x000000040f087825 */ /* 0x004fcc00078e0008 */
[----:B------:R-:W1:Y:S01]  /*08d0*/  LDG.E R8, desc[UR4][R8.64] ;  /* 0x0000000408087981 */ /* 0x000e62000c1e1900 */
[----:B------:R-:W1:Y:S02]  /*08e0*/  LDC R6, c[0x3][R6+0xc] ;  /* 0x00c0030006067b82 */ /* 0x000e640000000800 */
[----:B-1----:R-:W-:-:S05]  /*08f0*/  IMAD R5, R8, R6, R5 ;  /* 0x0000000608057224 */ /* 0x002fca00078e0205 */
[----:B------:R2:W-:Y:S02]  /*0900*/  STG.E desc[UR4][R2.64], R5 ;  /* 0x0000000502007986 */ /* 0x0005e4000c101904 */
.L_x_4:
[----:B------:R-:W-:Y:S05]  /*0910*/  BSYNC.RECONVERGENT B0 ;  /* 0x0000000000007941 */ /* 0x000fea0003800200 */
.L_x_3:
[----:B------:R-:W-:-:S07]  /*0920*/  VIADD R7, R7, 0x4 ;  /* 0x0000000407077836 */ /* 0x000fce0000000000 */
.L_x_2:
[----:B------:R-:W-:-:S13]  /*0930*/  ISETP.NE.AND P0, PT, R13, RZ, PT ;  /* 0x000000ff0d00720c */ /* 0x000fda0003f05270 */
[----:B------:R-:W-:Y:S05]  /*0940*/  @!P0 EXIT ;  /* 0x000000000000894d */ /* 0x000fea0003800000 */
[----:B------:R-:W-:-:S13]  /*0950*/  ISETP.NE.AND P0, PT, R13, 0x1, PT ;  /* 0x000000010d00780c */ /* 0x000fda0003f05270 */
[----:B------:R-:W-:Y:S05]  /*0960*/  @!P0 BRA `(.L_x_5) ;  /* 0x0000000000608947 */ /* 0x000fea0003800000 */
[----:B------:R-:W3:Y:S01]  /*0970*/  LDCU UR6, c[0x0][0x394] ;  /* 0x00007280ff0677ac */ /* 0x000ee20008000800 */
[----:B------:R-:W-:-:S05]  /*0980*/  IMAD.IADD R11, R0, 0x1, R7 ;  /* 0x00000001000b7824 */ /* 0x000fca00078e0207 */
[----:B---3--:R-:W-:-:S04]  /*0990*/  ISETP.GE.AND P0, PT, R11, UR6, PT ;  /* 0x000000060b007c0c */ /* 0x008fc8000bf06270 */
[----:B------:R-:W-:-:S13]  /*09a0*/  ISETP.LT.OR P0, PT, R11, RZ, P0 ;  /* 0x000000ff0b00720c */ /* 0x000fda0000701670 */
[----:B------:R-:W3:Y:S02]  /*09b0*/  @!P0 LDC.64 R8, c[0x0][0x380] ;  /* 0x0000e000ff088b82 */ /* 0x000ee40000000a00 */
[----:B---3--:R-:W-:-:S06]  /*09c0*/  @!P0 IMAD.WIDE.U32 R8, R11, 0x4, R8 ;  /* 0x000000040b088825 */ /* 0x008fcc00078e0008 */
[----:B------:R-:W1:Y:S01]  /*09d0*/  @!P0 LDG.E R8, desc[UR4][R8.64] ;  /* 0x0000000408088981 */ /* 0x000e62000c1e1900 */
[----:B------:R-:W-:Y:S01]  /*09e0*/  SHF.L.U32 R10, R7, 0x2, RZ ;  /* 0x00000002070a7819 */ /* 0x000fe200000006ff */
[----:B------:R-:W-:Y:S01]  /*09f0*/  VIADD R11, R11, 0x1 ;  /* 0x000000010b0b7836 */ /* 0x000fe20000000000 */
[----:B------:R-:W-:Y:S02]  /*0a00*/  BSSY.RECONVERGENT B0, `(.L_x_6) ;  /* 0x000000d000007945 */ /* 0x000fe40003800200 */
[----:B------:R-:W1:Y:S02]  /*0a10*/  @!P0 LDC R6, c[0x3][R10] ;  /* 0x00c000000a068b82 */ /* 0x000e640000000800 */
[----:B------:R-:W-:-:S04]  /*0a20*/  ISETP.GE.AND P1, PT, R11, UR6, PT ;  /* 0x000000060b007c0c */ /* 0x000fc8000bf26270 */
[----:B------:R-:W-:Y:S01]  /*0a30*/  ISETP.LT.OR P1, PT, R11, RZ, P1 ;  /* 0x000000ff0b00720c */ /* 0x000fe20000f21670 */
[----:B-12---:R-:W-:-:S05]  /*0a40*/  @!P0 IMAD R5, R8, R6, R5 ;  /* 0x0000000608058224 */ /* 0x006fca00078e0205 */
        /* <DEDUP_REMOVED lines=8> */
.L_x_7:
[----:B------:R-:W-:Y:S05]  /*0ad0*/  BSYNC.RECONVERGENT B0 ;  /* 0x0000000000007941 */ /* 0x000fea0003800200 */
.L_x_6:
[----:B------:R-:W-:-:S07]  /*0ae0*/  VIADD R7, R7, 0x2 ;  /* 0x0000000207077836 */ /* 0x000fce0000000000 */
.L_x_5:
[----:B------:R-:W-:-:S04]  /*0af0*/  LOP3.LUT R4, R4, 0x1, RZ, 0xc0, !PT ;  /* 0x0000000104047812 */ /* 0x000fc800078ec0ff */
[----:B------:R-:W-:-:S13]  /*0b00*/  ISETP.NE.U32.AND P0, PT, R4, 0x1, PT ;  /* 0x000000010400780c */ /* 0x000fda0003f05070 */
[----:B------:R-:W-:Y:S05]  /*0b10*/  @P0 EXIT ;  /* 0x000000000000094d */ /* 0x000fea0003800000 */
[----:B------:R-:W3:Y:S01]  /*0b20*/  LDCU UR6, c[0x0][0x394] ;  /* 0x00007280ff0677ac */ /* 0x000ee20008000800 */
[----:B------:R-:W-:-:S04]  /*0b30*/  IADD3 R11, PT, PT, R0, R7, RZ ;  /* 0x00000007000b7210 */ /* 0x000fc80007ffe0ff */
[----:B---3--:R-:W-:-:S04]  /*0b40*/  ISETP.GE.AND P0, PT, R11, UR6, PT ;  /* 0x000000060b007c0c */ /* 0x008fc8000bf06270 */
[----:B------:R-:W-:-:S13]  /*0b50*/  ISETP.LT.OR P0, PT, R11, RZ, P0 ;  /* 0x000000ff0b00720c */ /* 0x000fda0000701670 */
[----:B------:R-:W-:Y:S05]  /*0b60*/  @P0 EXIT ;  /* 0x000000000000094d */ /* 0x000fea0003800000 */
[----:B------:R-:W3:Y:S02]  /*0b70*/  LDC.64 R8, c[0x0][0x380] ;  /* 0x0000e000ff087b82 */ /* 0x000ee40000000a00 */
[----:B---3--:R-:W-:-:S06]  /*0b80*/  IMAD.WIDE.U32 R8, R11, 0x4, R8 ;  /* 0x000000040b087825 */ /* 0x008fcc00078e0008 */
[----:B------:R-:W1:Y:S01]  /*0b90*/  LDG.E R8, desc[UR4][R8.64] ;  /* 0x0000000408087981 */ /* 0x000e62000c1e1900 */
[----:B------:R-:W-:-:S06]  /*0ba0*/  IMAD.SHL.U32 R7, R7, 0x4, RZ ;  /* 0x0000000407077824 */ /* 0x000fcc00078e00ff */
[----:B------:R-:W1:Y:S02]  /*0bb0*/  LDC R7, c[0x3][R7] ;  /* 0x00c0000007077b82 */ /* 0x000e640000000800 */
[----:B-12---:R-:W-:-:S05]  /*0bc0*/  IMAD R5, R8, R7, R5 ;  /* 0x0000000708057224 */ /* 0x006fca00078e0205 */
[----:B------:R-:W-:Y:S01]  /*0bd0*/  STG.E desc[UR4][R2.64], R5 ;  /* 0x0000000502007986 */ /* 0x000fe2000c101904 */
[----:B------:R-:W-:Y:S05]  /*0be0*/  EXIT ;  /* 0x000000000000794d */ /* 0x000fea0003800000 */
.L_x_8:
[----:B------:R-:W-:-:S00]  /*0bf0*/  BRA `(.L_x_8) ;  /* 0xfffffffc00fc7947 */ /* 0x000fc0000383ffff */
[----:B------:R-:W-:-:S00]  /*0c00*/  NOP ;  /* 0x0000000000007918 */ /* 0x000fc00000000000 */
[----:B------:R-:W-:-:S00]  /*0c10*/  NOP ;  /* 0x0000000000007918 */ /* 0x000fc00000000000 */
[----:B------:R-:W-:-:S00]  /*0c20*/  NOP ;  /* 0x0000000000007918 */ /* 0x000fc00000000000 */
[----:B------:R-:W-:-:S00]  /*0c30*/  NOP ;  /* 0x0000000000007918 */ /* 0x000fc00000000000 */
[----:B------:R-:W-:-:S00]  /*0c40*/  NOP ;  /* 0x0000000000007918 */ /* 0x000fc00000000000 */
[----:B------:R-:W-:-:S00]  /*0c50*/  NOP ;  /* 0x0000000000007918 */ /* 0x000fc00000000000 */
[----:B------:R-:W-:-:S00]  /*0c60*/  NOP ;  /* 0x0000000000007918 */ /* 0x000fc00000000000 */
[----:B------:R-:W-:-:S00]  /*0c70*/  NOP ;  /* 0x0000000000007918 */ /* 0x000fc00000000000 */
.L_x_9:


//--------------------- .nv.shared.reserved.0     --------------------------
	.section	.nv.shared.reserved.0,"aw",@nobits
	.weak		__nv_reservedSMEM_offset_0_alias
	.size		__nv_reservedSMEM_offset_0_alias, 0, 64
	.other		__nv_reservedSMEM_offset_0_alias,@"STO_CUDA_RESERVED_SHARED STV_DEFAULT"
__nv_reservedSMEM_offset_0_alias:
	.zero		0
	.zero		64


//--------------------- .nv.constant0._Z6conv1dPiS_ii --------------------------
	.section	.nv.constant0._Z6conv1dPiS_ii,"a",@progbits
	.sectionflags	@""
	.align	4
.nv.constant0._Z6conv1dPiS_ii:
	.zero		920


//--------------------- SYMBOLS --------------------------

	.type		.nv.reservedSmem.offset0,@object
	.size		.nv.reservedSmem.offset0,0x4
